//
// Generated by NVIDIA NVVM Compiler
//
// Compiler Build ID: CL-36424714
// Cuda compilation tools, release 13.0, V13.0.88
// Based on NVVM 20.0.0
//

.version 9.0
.target sm_100
.address_size 64

	// .globl	_Z10countTokenPiS_ii

.visible .entry _Z10countTokenPiS_ii(
	.param .u64 .ptr .align 1 _Z10countTokenPiS_ii_param_0,
	.param .u64 .ptr .align 1 _Z10countTokenPiS_ii_param_1,
	.param .u32 _Z10countTokenPiS_ii_param_2,
	.param .u32 _Z10countTokenPiS_ii_param_3
)
{
	.reg .pred 	%p<3>;
	.reg .b32 	%r<9>;
	.reg .b64 	%rd<7>;

	ld.param.u64 	%rd1, [_Z10countTokenPiS_ii_param_0];
	ld.param.u64 	%rd2, [_Z10countTokenPiS_ii_param_1];
	ld.param.u32 	%r2, [_Z10countTokenPiS_ii_param_2];
	ld.param.u32 	%r3, [_Z10countTokenPiS_ii_param_3];
	mov.u32 	%r4, %ctaid.x;
	mov.u32 	%r5, %ntid.x;
	mov.u32 	%r6, %tid.x;
	mad.lo.s32 	%r1, %r4, %r5, %r6;
	setp.ge.s32 	%p1, %r1, %r3;
	@%p1 bra 	$L__BB0_3;
	cvta.to.global.u64 	%rd3, %rd1;
	mul.wide.s32 	%rd4, %r1, 4;
	add.s64 	%rd5, %rd3, %rd4;
	ld.global.u32 	%r7, [%rd5];
	setp.ne.s32 	%p2, %r7, %r2;
	@%p2 bra 	$L__BB0_3;
	cvta.to.global.u64 	%rd6, %rd2;
	atom.global.add.u32 	%r8, [%rd6], 1;
$L__BB0_3:
	ret;

}


// ===== COMPILED SASS (sm_100) =====

	.target	sm_100

	.elftype	@"ET_EXEC"


//--------------------- .note.nv.tkinfo           --------------------------
	.section	.note.nv.tkinfo,"",@"SHT_NOTE"
	.sectionflags	@"SHF_NOTE_NV_TKINFO"
	.tkinfo
        /*0018*/ 	.word	0x00000002
        /*0030*/ 	.string	""
        /*0030*/ 	.string	"ptxas"
        /*0030*/ 	.string	"Cuda compilation tools, release 13.0, V13.0.88"
        /*0030*/ 	.string	"Build cuda_13.0.r13.0/compiler.36424714_0"
        /*0030*/ 	.string	"-arch sm_100 -m 64 "



//--------------------- .note.nv.cuinfo           --------------------------
	.section	.note.nv.cuinfo,"",@"SHT_NOTE"
	.sectionflags	@"SHF_NOTE_NV_CUINFO"
        /*0018*/ 	.short	0x0002
        /*001a*/ 	.short	0x0064
        /*001c*/ 	.short	0x0082
	.zero		2


//--------------------- .nv.info                  --------------------------
	.section	.nv.info,"",@"SHT_CUDA_INFO"
	.align	4


	//----- nvinfo : EIATTR_REGCOUNT
	.align		4
        /*0000*/ 	.byte	0x04, 0x2f
        /*0002*/ 	.short	(.L_1 - .L_0)
	.align		4
.L_0:
        /*0004*/ 	.word	index@(_Z10countTokenPiS_ii)
        /*0008*/ 	.word	0x00000008


	//----- nvinfo : EIATTR_FRAME_SIZE
	.align		4
.L_1:
        /*000c*/ 	.byte	0x04, 0x11
        /*000e*/ 	.short	(.L_3 - .L_2)
	.align		4
.L_2:
        /*0010*/ 	.word	index@(_Z10countTokenPiS_ii)
        /*0014*/ 	.word	0x00000000


	//----- nvinfo : EIATTR_MIN_STACK_SIZE
	.align		4
.L_3:
        /*0018*/ 	.byte	0x04, 0x12
        /*001a*/ 	.short	(.L_5 - .L_4)
	.align		4
.L_4:
        /*001c*/ 	.word	index@(_Z10countTokenPiS_ii)
        /*0020*/ 	.word	0x00000000
.L_5:


//--------------------- .nv.compat                --------------------------
	.section	.nv.compat,"",@"SHT_CUDA_COMPAT_INFO"
	.align	4
        /*0000*/ 	.byte	0x02, 0x09, 0x00, 0x00, 0x02, 0x02, 0x01, 0x00, 0x02, 0x05, 0x05, 0x00, 0x03, 0x07, 0x01, 0x01
        /*0010*/ 	.byte	0x02, 0x03, 0x00, 0x00, 0x02, 0x06, 0x01, 0x00, 0x04, 0x0b, 0x08, 0x00, 0x09, 0x00, 0x00, 0x00
        /*0020*/ 	.byte	0x00, 0x00, 0x00, 0x00


//--------------------- .nv.info._Z10countTokenPiS_ii --------------------------
	.section	.nv.info._Z10countTokenPiS_ii,"",@"SHT_CUDA_INFO"
	.sectionflags	@""
	.align	4


	//----- nvinfo : EIATTR_CUDA_API_VERSION
	.align		4
        /*0000*/ 	.byte	0x04, 0x37
        /*0002*/ 	.short	(.L_7 - .L_6)
.L_6:
        /*0004*/ 	.word	0x00000082


	//----- nvinfo : EIATTR_KPARAM_INFO
	.align		4
.L_7:
        /*0008*/ 	.byte	0x04, 0x17
        /*000a*/ 	.short	(.L_9 - .L_8)
.L_8:
        /*000c*/ 	.word	0x00000000
        /*0010*/ 	.short	0x0003
        /*0012*/ 	.short	0x0014
        /*0014*/ 	.byte	0x00, 0xf0, 0x11, 0x00


	//----- nvinfo : EIATTR_KPARAM_INFO
	.align		4
.L_9:
        /*0018*/ 	.byte	0x04, 0x17
        /*001a*/ 	.short	(.L_11 - .L_10)
.L_10:
        /*001c*/ 	.word	0x00000000
        /*0020*/ 	.short	0x0002
        /*0022*/ 	.short	0x0010
        /*0024*/ 	.byte	0x00, 0xf0, 0x11, 0x00


	//----- nvinfo : EIATTR_KPARAM_INFO
	.align		4
.L_11:
        /*0028*/ 	.byte	0x04, 0x17
        /*002a*/ 	.short	(.L_13 - .L_12)
.L_12:
        /*002c*/ 	.word	0x00000000
        /*0030*/ 	.short	0x0001
        /*0032*/ 	.short	0x0008
        /*0034*/ 	.byte	0x00, 0xf5, 0x21, 0x00


	//----- nvinfo : EIATTR_KPARAM_INFO
	.align		4
.L_13:
        /*0038*/ 	.byte	0x04, 0x17
        /*003a*/ 	.short	(.L_15 - .L_14)
.L_14:
        /*003c*/ 	.word	0x00000000
        /*0040*/ 	.short	0x0000
        /*0042*/ 	.short	0x0000
        /*0044*/ 	.byte	0x00, 0xf5, 0x21, 0x00


	//----- nvinfo : EIATTR_SPARSE_MMA_MASK
	.align		4
.L_15:
        /*0048*/ 	.byte	0x03, 0x50
        /*004a*/ 	.short	0x0000


	//----- nvinfo : EIATTR_MAXREG_COUNT
	.align		4
        /*004c*/ 	.byte	0x03, 0x1b
        /*004e*/ 	.short	0x00ff


	//----- nvinfo : EIATTR_MERCURY_ISA_VERSION
	.align		4
        /*0050*/ 	.byte	0x03, 0x5f
        /*0052*/ 	.short	0x0101


	//----- nvinfo : EIATTR_INT_WARP_WIDE_INSTR_OFFSETS
	.align		4
        /*0054*/ 	.byte	0x04, 0x31
        /*0056*/ 	.short	(.L_17 - .L_16)


	//   ....[0]....
.L_16:
        /*0058*/ 	.word	0x00000110


	//----- nvinfo : EIATTR_VRC_CTA_INIT_COUNT
	.align		4
.L_17:
        /*005c*/ 	.byte	0x02, 0x4a
	.zero		1
	.zero		1


	//----- nvinfo : EIATTR_EXIT_INSTR_OFFSETS
	.align		4
        /*0060*/ 	.byte	0x04, 0x1c
        /*0062*/ 	.short	(.L_19 - .L_18)


	//   ....[0]....
.L_18:
        /*0064*/ 	.word	0x00000070


	//   ....[1]....
        /*0068*/ 	.word	0x000000e0


	//   ....[2]....
        /*006c*/ 	.word	0x00000160


	//----- nvinfo : EIATTR_CBANK_PARAM_SIZE
	.align		4
.L_19:
        /*0070*/ 	.byte	0x03, 0x19
        /*0072*/ 	.short	0x0018


	//----- nvinfo : EIATTR_PARAM_CBANK
	.align		4
        /*0074*/ 	.byte	0x04, 0x0a
        /*0076*/ 	.short	(.L_21 - .L_20)
	.align		4
.L_20:
        /*0078*/ 	.word	index@(.nv.constant0._Z10countTokenPiS_ii)
        /*007c*/ 	.short	0x0380
        /*007e*/ 	.short	0x0018


	//----- nvinfo : EIATTR_SW_WAR
	.align		4
.L_21:
        /*0080*/ 	.byte	0x04, 0x36
        /*0082*/ 	.short	(.L_23 - .L_22)
.L_22:
        /*0084*/ 	.word	0x00000008
.L_23:


//--------------------- .nv.callgraph             --------------------------
	.section	.nv.callgraph,"",@"SHT_CUDA_CALLGRAPH"
	.align	4
	.sectionentsize	8
	.align		4
        /*0000*/ 	.word	0x00000000
	.align		4
        /*0004*/ 	.word	0xffffffff
	.align		4
        /*0008*/ 	.word	0x00000000
	.align		4
        /*000c*/ 	.word	0xfffffffe
	.align		4
        /*0010*/ 	.word	0x00000000
	.align		4
        /*0014*/ 	.word	0xfffffffd
	.align		4
        /*0018*/ 	.word	0x00000000
	.align		4
        /*001c*/ 	.word	0xfffffffc


//--------------------- .text._Z10countTokenPiS_ii --------------------------
	.section	.text._Z10countTokenPiS_ii,"ax",@progbits
	.align	128
        .global         _Z10countTokenPiS_ii
        .type           _Z10countTokenPiS_ii,@function
        .size           _Z10countTokenPiS_ii,(.L_x_1 - _Z10countTokenPiS_ii)
        .other          _Z10countTokenPiS_ii,@"STO_CUDA_ENTRY STV_DEFAULT"
_Z10countTokenPiS_ii:
.text._Z10countTokenPiS_ii:
[----:B------:R-:W-:Y:S01]  /*0000*/  LDC R1, c[0x0][0x37c] ;  /* 0x0000df00ff017b82 */ /* 0x000fe20000000800 */
[----:B------:R-:W0:Y:S07]  /*0010*/  S2R R0, SR_TID.X ;  /* 0x0000000000007919 */ /* 0x000e2e0000002100 */
[----:B------:R-:W0:Y:S01]  /*0020*/  S2UR UR4, SR_CTAID.X ;  /* 0x00000000000479c3 */ /* 0x000e220000002500 */
[----:B------:R-:W1:Y:S07]  /*0030*/  LDCU UR5, c[0x0][0x394] ;  /* 0x00007280ff0577ac */ /* 0x000e6e0008000800 */
[----:B------:R-:W0:Y:S02]  /*0040*/  LDC R5, c[0x0][0x360] ;  /* 0x0000d800ff057b82 */ /* 0x000e240000000800 */
[----:B0-----:R-:W-:-:S05]  /*0050*/  IMAD R5, R5, UR4, R0 ;  /* 0x0000000405057c24 */ /* 0x001fca000f8e0200 */
[----:B-1----:R-:W-:-:S13]  /*0060*/  ISETP.GE.AND P0, PT, R5, UR5, PT ;  /* 0x0000000505007c0c */ /* 0x002fda000bf06270 */
[----:B------:R-:W-:Y:S05]  /*0070*/  @P0 EXIT ;  /* 0x000000000000094d */ /* 0x000fea0003800000 */
[----:B------:R-:W0:Y:S01]  /*0080*/  LDC.64 R2, c[0x0][0x380] ;  /* 0x0000e000ff027b82 */ /* 0x000e220000000a00 */
[----:B------:R-:W1:Y:S01]  /*0090*/  LDCU.64 UR4, c[0x0][0x358] ;  /* 0x00006b00ff0477ac */ /* 0x000e620008000a00 */
[----:B------:R-:W2:Y:S01]  /*00a0*/  LDCU UR6, c[0x0][0x390] ;  /* 0x00007200ff0677ac */ /* 0x000ea20008000800 */
[----:B0-----:R-:W-:-:S06]  /*00b0*/  IMAD.WIDE R2, R5, 0x4, R2 ;  /* 0x0000000405027825 */ /* 0x001fcc00078e0202 */
[----:B-1----:R-:W2:Y:S02]  /*00c0*/  LDG.E R2, desc[UR4][R2.64] ;  /* 0x0000000402027981 */ /* 0x002ea4000c1e1900 */
[----:B--2---:R-:W-:-:S13]  /*00d0*/  ISETP.NE.AND P0, PT, R2, UR6, PT ;  /* 0x0000000602007c0c */ /* 0x004fda000bf05270 */
[----:B------:R-:W-:Y:S05]  /*00e0*/  @P0 EXIT ;  /* 0x000000000000094d */ /* 0x000fea0003800000 */
[----:B------:R-:W0:Y:S01]  /*00f0*/  S2R R0, SR_LANEID ;  /* 0x0000000000007919 */ /* 0x000e220000000000 */
[----:B------:R-:W1:Y:S01]  /*0100*/  LDC.64 R2, c[0x0][0x388] ;  /* 0x0000e200ff027b82 */ /* 0x000e620000000a00 */
[----:B------:R-:W-:Y:S02]  /*0110*/  VOTEU.ANY UR6, UPT, PT ;  /* 0x0000000000067886 */ /* 0x000fe400038e0100 */
[----:B------:R-:W-:Y:S02]  /*0120*/  UFLO.U32 UR7, UR6 ;  /* 0x00000006000772bd */ /* 0x000fe400080e0000 */
[----:B------:R-:W1:Y:S04]  /*0130*/  POPC R5, UR6 ;  /* 0x0000000600057d09 */ /* 0x000e680008000000 */
[----:B0-----:R-:W-:-:S13]  /*0140*/  ISETP.EQ.U32.AND P0, PT, R0, UR7, PT ;  /* 0x0000000700007c0c */ /* 0x001fda000bf02070 */
[----:B-1----:R-:W-:Y:S01]  /*0150*/  @P0 REDG.E.ADD.STRONG.GPU desc[UR4][R2.64], R5 ;  /* 0x000000050200098e */ /* 0x002fe2000c12e104 */
[----:B------:R-:W-:Y:S05]  /*0160*/  EXIT ;  /* 0x000000000000794d */ /* 0x000fea0003800000 */
.L_x_0:
[----:B------:R-:W-:-:S00]  /*0170*/  BRA `(.L_x_0) ;  /* 0xfffffffc00fc7947 */ /* 0x000fc0000383ffff */
[----:B------:R-:W-:-:S00]  /*0180*/  NOP ;  /* 0x0000000000007918 */ /* 0x000fc00000000000 */
[----:B------:R-:W-:-:S00]  /*0190*/  NOP ;  /* 0x0000000000007918 */ /* 0x000fc00000000000 */
[----:B------:R-:W-:-:S00]  /*01a0*/  NOP ;  /* 0x0000000000007918 */ /* 0x000fc00000000000 */
[----:B------:R-:W-:-:S00]  /*01b0*/  NOP ;  /* 0x0000000000007918 */ /* 0x000fc00000000000 */
[----:B------:R-:W-:-:S00]  /*01c0*/  NOP ;  /* 0x0000000000007918 */ /* 0x000fc00000000000 */
[----:B------:R-:W-:-:S00]  /*01d0*/  NOP ;  /* 0x0000000000007918 */ /* 0x000fc00000000000 */
[----:B------:R-:W-:-:S00]  /*01e0*/  NOP ;  /* 0x0000000000007918 */ /* 0x000fc00000000000 */
[----:B------:R-:W-:-:S00]  /*01f0*/  NOP ;  /* 0x0000000000007918 */ /* 0x000fc00000000000 */
.L_x_1:


//--------------------- .nv.shared.reserved.0     --------------------------
	.section	.nv.shared.reserved.0,"aw",@nobits
	.weak		__nv_reservedSMEM_offset_0_alias
	.size		__nv_reservedSMEM_offset_0_alias, 0, 64
	.other		__nv_reservedSMEM_offset_0_alias,@"STO_CUDA_RESERVED_SHARED STV_DEFAULT"
__nv_reservedSMEM_offset_0_alias:
	.zero		0
	.zero		64


//--------------------- .nv.constant0._Z10countTokenPiS_ii --------------------------
	.section	.nv.constant0._Z10countTokenPiS_ii,"a",@progbits
	.sectionflags	@""
	.align	4
.nv.constant0._Z10countTokenPiS_ii:
	.zero		920


//--------------------- SYMBOLS --------------------------

	.type		.nv.reservedSmem.offset0,@object
	.size		.nv.reservedSmem.offset0,0x4
